	.headerflags	@"EF_CUDA_TEXMODE_UNIFIED EF_CUDA_64BIT_ADDRESS EF_CUDA_SM89 EF_CUDA_VIRTUAL_SM(EF_CUDA_SM89)"
	.elftype	@"ET_EXEC"


//--------------------- .nv.info                  --------------------------
	.section	.nv.info,"",@"SHT_CUDA_INFO"
	.align	4


	//----- nvinfo : EIATTR_REGCOUNT
	.align		4
        /*0000*/ 	.byte	0x04, 0x2f
        /*0002*/ 	.short	(.L_2 - .L_1)
	.align		4
.L_1:
        /*0004*/ 	.word	index@(triton__0d1d2de3de)
        /*0008*/ 	.word	0x00000012


	//----- nvinfo : EIATTR_MAX_STACK_SIZE
	.align		4
.L_2:
        /*000c*/ 	.byte	0x04, 0x23
        /*000e*/ 	.short	(.L_4 - .L_3)
	.align		4
.L_3:
        /*0010*/ 	.word	index@(triton__0d1d2de3de)
        /*0014*/ 	.word	0x00000000


	//----- nvinfo : EIATTR_MIN_STACK_SIZE
	.align		4
.L_4:
        /*0018*/ 	.byte	0x04, 0x12
        /*001a*/ 	.short	(.L_6 - .L_5)
	.align		4
.L_5:
        /*001c*/ 	.word	index@(triton__0d1d2de3de)
        /*0020*/ 	.word	0x00000000


	//----- nvinfo : EIATTR_FRAME_SIZE
	.align		4
.L_6:
        /*0024*/ 	.byte	0x04, 0x11
        /*0026*/ 	.short	(.L_8 - .L_7)
	.align		4
.L_7:
        /*0028*/ 	.word	index@(triton__0d1d2de3de)
        /*002c*/ 	.word	0x00000000
.L_8:


//--------------------- .nv.info.triton__0d1d2de3de --------------------------
	.section	.nv.info.triton__0d1d2de3de,"",@"SHT_CUDA_INFO"
	.align	4


	//----- nvinfo : EIATTR_CUDA_API_VERSION
	.align		4
        /*0000*/ 	.byte	0x04, 0x37
        /*0002*/ 	.short	(.L_10 - .L_9)
.L_9:
        /*0004*/ 	.word	0x0000007b


	//----- nvinfo : EIATTR_PARAM_CBANK
	.align		4
.L_10:
        /*0008*/ 	.byte	0x04, 0x0a
        /*000a*/ 	.short	(.L_12 - .L_11)
	.align		4
.L_11:
        /*000c*/ 	.word	index@(.nv.constant0.triton__0d1d2de3de)
        /*0010*/ 	.short	0x0160
        /*0012*/ 	.short	0x0018


	//----- nvinfo : EIATTR_CBANK_PARAM_SIZE
	.align		4
.L_12:
        /*0014*/ 	.byte	0x03, 0x19
        /*0016*/ 	.short	0x0018


	//----- nvinfo : EIATTR_KPARAM_INFO
	.align		4
        /*0018*/ 	.byte	0x04, 0x17
        /*001a*/ 	.short	(.L_14 - .L_13)
.L_13:
        /*001c*/ 	.word	0x00000000
        /*0020*/ 	.short	0x0003
        /*0022*/ 	.short	0x0014
        /*0024*/ 	.byte	0x00, 0xf0, 0x11, 0x00


	//----- nvinfo : EIATTR_KPARAM_INFO
	.align		4
.L_14:
        /*0028*/ 	.byte	0x04, 0x17
        /*002a*/ 	.short	(.L_16 - .L_15)
.L_15:
        /*002c*/ 	.word	0x00000000
        /*0030*/ 	.short	0x0002
        /*0032*/ 	.short	0x0010
        /*0034*/ 	.byte	0x00, 0xf0, 0x11, 0x00


	//----- nvinfo : EIATTR_KPARAM_INFO
	.align		4
.L_16:
        /*0038*/ 	.byte	0x04, 0x17
        /*003a*/ 	.short	(.L_18 - .L_17)
.L_17:
        /*003c*/ 	.word	0x00000000
        /*0040*/ 	.short	0x0001
        /*0042*/ 	.short	0x0008
        /*0044*/ 	.byte	0x00, 0xf0, 0x21, 0x00


	//----- nvinfo : EIATTR_KPARAM_INFO
	.align		4
.L_18:
        /*0048*/ 	.byte	0x04, 0x17
        /*004a*/ 	.short	(.L_20 - .L_19)
.L_19:
        /*004c*/ 	.word	0x00000000
        /*0050*/ 	.short	0x0000
        /*0052*/ 	.short	0x0000
        /*0054*/ 	.byte	0x00, 0xf0, 0x21, 0x00


	//----- nvinfo : EIATTR_MAXREG_COUNT
	.align		4
.L_20:
        /*0058*/ 	.byte	0x03, 0x1b
        /*005a*/ 	.short	0x00ff


	//----- nvinfo : EIATTR_COOP_GROUP_MASK_REGIDS
	.align		4
        /*005c*/ 	.byte	0x04, 0x29
        /*005e*/ 	.short	(.L_22 - .L_21)


	//   ....[0]....
.L_21:
        /*0060*/ 	.word	0xffffffff


	//   ....[1]....
        /*0064*/ 	.word	0xffffffff


	//   ....[2]....
        /*0068*/ 	.word	0xffffffff


	//   ....[3]....
        /*006c*/ 	.word	0xffffffff


	//   ....[4]....
        /*0070*/ 	.word	0xffffffff


	//   ....[5]....
        /*0074*/ 	.word	0xffffffff


	//   ....[6]....
        /*0078*/ 	.word	0xffffffff


	//   ....[7]....
        /*007c*/ 	.word	0xffffffff


	//   ....[8]....
        /*0080*/ 	.word	0xffffffff


	//   ....[9]....
        /*0084*/ 	.word	0xffffffff


	//   ....[10]....
        /*0088*/ 	.word	0xffffffff


	//   ....[11]....
        /*008c*/ 	.word	0xffffffff


	//   ....[12]....
        /*0090*/ 	.word	0xffffffff


	//   ....[13]....
        /*0094*/ 	.word	0xffffffff


	//----- nvinfo : EIATTR_COOP_GROUP_INSTR_OFFSETS
	.align		4
.L_22:
        /*0098*/ 	.byte	0x04, 0x28
        /*009a*/ 	.short	(.L_24 - .L_23)


	//   ....[0]....
.L_23:
        /*009c*/ 	.word	0x00000900


	//   ....[1]....
        /*00a0*/ 	.word	0x00000940


	//   ....[2]....
        /*00a4*/ 	.word	0x00000980


	//   ....[3]....
        /*00a8*/ 	.word	0x000009c0


	//   ....[4]....
        /*00ac*/ 	.word	0x00000a10


	//   ....[5]....
        /*00b0*/ 	.word	0x00000a90


	//   ....[6]....
        /*00b4*/ 	.word	0x00000b10


	//   ....[7]....
        /*00b8*/ 	.word	0x00000d40


	//   ....[8]....
        /*00bc*/ 	.word	0x00000d60


	//   ....[9]....
        /*00c0*/ 	.word	0x00000d80


	//   ....[10]....
        /*00c4*/ 	.word	0x00000da0


	//   ....[11]....
        /*00c8*/ 	.word	0x00000dc0


	//   ....[12]....
        /*00cc*/ 	.word	0x00000e20


	//   ....[13]....
        /*00d0*/ 	.word	0x00000e40


	//----- nvinfo : EIATTR_EXIT_INSTR_OFFSETS
	.align		4
.L_24:
        /*00d4*/ 	.byte	0x04, 0x1c
        /*00d6*/ 	.short	(.L_26 - .L_25)


	//   ....[0]....
.L_25:
        /*00d8*/ 	.word	0x00000ff0


	//----- nvinfo : EIATTR_MAX_THREADS
	.align		4
.L_26:
        /*00dc*/ 	.byte	0x04, 0x05
        /*00de*/ 	.short	(.L_28 - .L_27)
.L_27:
        /*00e0*/ 	.word	0x00000080
        /*00e4*/ 	.word	0x00000001
        /*00e8*/ 	.word	0x00000001


	//----- nvinfo : EIATTR_CRS_STACK_SIZE
	.align		4
.L_28:
        /*00ec*/ 	.byte	0x04, 0x1e
        /*00ee*/ 	.short	(.L_30 - .L_29)
.L_29:
        /*00f0*/ 	.word	0x00000000
.L_30:


//--------------------- .nv.rel.action            --------------------------
	.section	.nv.rel.action,"",@"SHT_CUDA_RELOCINFO"
	.align	8
	.sectionentsize	8
        /*0000*/ 	.byte	0x73, 0x00, 0x00, 0x00, 0x00, 0x00, 0x00, 0x00, 0x00, 0x00, 0x00, 0x11, 0x25, 0x00, 0x05, 0x36


//--------------------- .nv.constant0.triton__0d1d2de3de --------------------------
	.section	.nv.constant0.triton__0d1d2de3de,"a",@progbits
	.align	4
.nv.constant0.triton__0d1d2de3de:
	.zero		376


//--------------------- .text.triton__0d1d2de3de  --------------------------
	.section	.text.triton__0d1d2de3de,"ax",@progbits
	.sectionflags	@"SHF_BARRIERS=1"
	.sectioninfo	@"SHI_REGISTERS=18"
	.align	128
        .global         triton__0d1d2de3de
        .type           triton__0d1d2de3de,@function
        .size           triton__0d1d2de3de,(.L_x_13 - triton__0d1d2de3de)
        .other          triton__0d1d2de3de,@"STO_CUDA_ENTRY STV_DEFAULT"
triton__0d1d2de3de:
.text.triton__0d1d2de3de:
[----:B------:R-:W-:-:S02]  /*0000*/  MOV R1, c[0x0][0x28] ;  /* 0x00000a0000017a02 */ /* 0x000fc40000000f00 */
[----:B------:R-:W0:Y:S01]  /*0010*/  S2R R3, SR_TID.X ;  /* 0x0000000000037919 */ /* 0x000e220000002100 */
[----:B------:R-:W-:Y:S01]  /*0020*/  MOV R7, 0x2 ;  /* 0x0000000200077802 */ /* 0x000fe20000000f00 */
[----:B------:R-:W-:Y:S02]  /*0030*/  ULDC.64 UR4, c[0x0][0x118] ;  /* 0x0000460000047ab9 */ /* 0x000fe40000000a00 */
[----:B------:R-:W1:Y:S01]  /*0040*/  S2R R4, SR_CTAID.X ;  /* 0x0000000000047919 */ /* 0x000e620000002500 */
[----:B0-----:R-:W-:-:S04]  /*0050*/  SHF.L.U32 R5, R3, 0x2, RZ ;  /* 0x0000000203057819 */ /* 0x001fc800000006ff */
[----:B------:R-:W-:-:S04]  /*0060*/  LOP3.LUT R5, R5, 0x1fc, RZ, 0xc0, !PT ;  /* 0x000001fc05057812 */ /* 0x000fc800078ec0ff */
[----:B-1----:R-:W-:-:S05]  /*0070*/  LEA R2, R4, R5, 0x9 ;  /* 0x0000000504027211 */ /* 0x002fca00078e48ff */
[----:B------:R-:W-:-:S06]  /*0080*/  IMAD.WIDE R6, R2, R7, c[0x0][0x160] ;  /* 0x0000580002067625 */ /* 0x000fcc00078e0207 */
[----:B------:R-:W2:Y:S01]  /*0090*/  LDG.E.64 R6, [R6.64] ;  /* 0x0000000406067981 */ /* 0x000ea2000c1e1b00 */
[----:B------:R-:W-:Y:S01]  /*00a0*/  BSSY B0, `(.L_x_0) ;  /* 0x0000022000007945 */ /* 0x000fe20003800000 */
[----:B--2---:R-:W-:Y:S02]  /*00b0*/  SHF.L.U32 R0, R6, 0x10, RZ ;  /* 0x0000001006007819 */ /* 0x004fe400000006ff */
[C---:B------:R-:W-:Y:S02]  /*00c0*/  PRMT R8, R7.reuse, 0x7632, R8 ;  /* 0x0000763207087816 */ /* 0x040fe40000000008 */
[----:B------:R-:W-:Y:S01]  /*00d0*/  SHF.L.U32 R9, R7, 0x10, RZ ;  /* 0x0000001007097819 */ /* 0x000fe200000006ff */
[----:B------:R-:W-:Y:S02]  /*00e0*/  FMUL R0, R0, 0.0625 ;  /* 0x3d80000000007820 */ /* 0x000fe40000400000 */
[----:B------:R-:W-:Y:S02]  /*00f0*/  IMAD.U32 R8, R8, 0x10000, RZ ;  /* 0x0001000008087824 */ /* 0x000fe400078e00ff */
[----:B------:R-:W-:Y:S01]  /*0100*/  FMUL R10, R0, 0.019999999552965164185 ;  /* 0x3ca3d70a000a7820 */ /* 0x000fe20000400000 */
[----:B------:R-:W-:Y:S01]  /*0110*/  PRMT R0, R6, 0x7632, R0 ;  /* 0x0000763206007816 */ /* 0x000fe20000000000 */
[----:B------:R-:W-:Y:S01]  /*0120*/  FMUL R6, R9, 0.0625 ;  /* 0x3d80000009067820 */ /* 0x000fe20000400000 */
[----:B------:R-:W-:Y:S01]  /*0130*/  FMUL R8, R8, 0.0625 ;  /* 0x3d80000008087820 */ /* 0x000fe20000400000 */
[----:B------:R-:W-:Y:S01]  /*0140*/  FADD.FTZ R11, |R10|, -RZ ;  /* 0x800000ff0a0b7221 */ /* 0x000fe20000010200 */
[----:B------:R-:W-:Y:S01]  /*0150*/  SHF.L.U32 R0, R0, 0x10, RZ ;  /* 0x0000001000007819 */ /* 0x000fe200000006ff */
[----:B------:R-:W-:-:S03]  /*0160*/  FMUL R6, R6, 0.019999999552965164185 ;  /* 0x3ca3d70a06067820 */ /* 0x000fc60000400000 */
[----:B------:R-:W-:Y:S01]  /*0170*/  FSETP.GE.AND P0, PT, R11, 0.60000002384185791016, PT ;  /* 0x3f19999a0b00780b */ /* 0x000fe20003f06000 */
[----:B------:R-:W-:-:S04]  /*0180*/  FMUL R0, R0, 0.0625 ;  /* 0x3d80000000007820 */ /* 0x000fc80000400000 */
[----:B------:R-:W-:-:S08]  /*0190*/  FMUL R9, R0, 0.019999999552965164185 ;  /* 0x3ca3d70a00097820 */ /* 0x000fd00000400000 */
[----:B------:R-:W-:Y:S05]  /*01a0*/  @!P0 BRA `(.L_x_1) ;  /* 0x000000a000008947 */ /* 0x000fea0003800000 */
[C---:B------:R-:W-:Y:S01]  /*01b0*/  FMUL R0, R11.reuse, 2.8853900432586669922 ;  /* 0x4038aa3b0b007820 */ /* 0x040fe20000400000 */
[----:B------:R-:W-:Y:S02]  /*01c0*/  MOV R7, 0x3f800000 ;  /* 0x3f80000000077802 */ /* 0x000fe40000000f00 */
[----:B------:R-:W-:-:S03]  /*01d0*/  FSETP.GE.AND P0, PT, R11, 9.010913848876953125, PT ;  /* 0x41102cb40b00780b */ /* 0x000fc60003f06000 */
[----:B------:R-:W0:Y:S02]  /*01e0*/  MUFU.EX2 R0, R0 ;  /* 0x0000000000007308 */ /* 0x000e240000000800 */
[----:B0-----:R-:W-:-:S06]  /*01f0*/  FADD R12, R0, 1 ;  /* 0x3f800000000c7421 */ /* 0x001fcc0000000000 */
[----:B------:R-:W0:Y:S02]  /*0200*/  MUFU.RCP R12, R12 ;  /* 0x0000000c000c7308 */ /* 0x000e240000001000 */
[----:B0-----:R-:W-:-:S05]  /*0210*/  FFMA.FTZ R7, R12, -2, R7 ;  /* 0xc00000000c077823 */ /* 0x001fca0000010007 */
[----:B------:R-:W-:-:S04]  /*0220*/  FSEL R7, R7, 1, !P0 ;  /* 0x3f80000007077808 */ /* 0x000fc80004000000 */
[----:B------:R-:W-:Y:S01]  /*0230*/  LOP3.LUT R7, R7, 0x80000000, R10, 0xf8, !PT ;  /* 0x8000000007077812 */ /* 0x000fe200078ef80a */
[----:B------:R-:W-:Y:S05]  /*0240*/  BRA `(.L_x_2) ;  /* 0x0000007000007947 */ /* 0x000fea0003800000 */
.L_x_1:
[----:B------:R-:W-:Y:S01]  /*0250*/  MOV R0, 0x3c80f082 ;  /* 0x3c80f08200007802 */ /* 0x000fe20000000f00 */
[----:B------:R-:W-:-:S04]  /*0260*/  FMUL R7, R10, R10 ;  /* 0x0000000a0a077220 */ /* 0x000fc80000400000 */
[----:B------:R-:W-:-:S04]  /*0270*/  FFMA.FTZ R0, R7, R0, -0.052303962409496307373 ;  /* 0xbd563cae07007423 */ /* 0x000fc80000010000 */
[----:B------:R-:W-:-:S04]  /*0280*/  FFMA.FTZ R0, R7, R0, 0.1331529766321182251 ;  /* 0x3e08594107007423 */ /* 0x000fc80000010000 */
[----:B------:R-:W-:-:S04]  /*0290*/  FFMA.FTZ R0, R7, R0, -0.33332768082618713379 ;  /* 0xbeaaa9ed07007423 */ /* 0x000fc80000010000 */
[----:B------:R-:W-:-:S04]  /*02a0*/  FFMA.FTZ R7, R7, R0, RZ ;  /* 0x0000000007077223 */ /* 0x000fc800000100ff */
[----:B------:R-:W-:-:S02]  /*02b0*/  FFMA.FTZ R7, R10, R7, R10 ;  /* 0x000000070a077223 */ /* 0x000fc4000001000a */
.L_x_2:
[----:B------:R-:W-:Y:S05]  /*02c0*/  BSYNC B0 ;  /* 0x0000000000007941 */ /* 0x000fea0003800000 */
.L_x_0:
[----:B------:R-:W-:Y:S01]  /*02d0*/  FADD.FTZ R12, |R9|, -RZ ;  /* 0x800000ff090c7221 */ /* 0x000fe20000010200 */
[----:B------:R-:W-:Y:S01]  /*02e0*/  BSSY B0, `(.L_x_3) ;  /* 0x0000015000007945 */ /* 0x000fe20003800000 */
[----:B------:R-:W-:-:S03]  /*02f0*/  FMUL R8, R8, 0.019999999552965164185 ;  /* 0x3ca3d70a08087820 */ /* 0x000fc60000400000 */
[----:B------:R-:W-:-:S13]  /*0300*/  FSETP.GE.AND P0, PT, R12, 0.60000002384185791016, PT ;  /* 0x3f19999a0c00780b */ /* 0x000fda0003f06000 */
        /* <DEDUP_REMOVED lines=11> */
.L_x_4:
[----:B------:R-:W-:Y:S01]  /*03c0*/  MOV R0, 0x3c80f082 ;  /* 0x3c80f08200007802 */ /* 0x000fe20000000f00 */
[----:B------:R-:W-:-:S04]  /*03d0*/  FMUL R11, R9, R9 ;  /* 0x00000009090b7220 */ /* 0x000fc80000400000 */
[----:B------:R-:W-:-:S04]  /*03e0*/  FFMA.FTZ R0, R11, R0, -0.052303962409496307373 ;  /* 0xbd563cae0b007423 */ /* 0x000fc80000010000 */
[----:B------:R-:W-:-:S04]  /*03f0*/  FFMA.FTZ R0, R11, R0, 0.1331529766321182251 ;  /* 0x3e0859410b007423 */ /* 0x000fc80000010000 */
[----:B------:R-:W-:-:S04]  /*0400*/  FFMA.FTZ R0, R11, R0, -0.33332768082618713379 ;  /* 0xbeaaa9ed0b007423 */ /* 0x000fc80000010000 */
[----:B------:R-:W-:-:S04]  /*0410*/  FFMA.FTZ R0, R11, R0, RZ ;  /* 0x000000000b007223 */ /* 0x000fc800000100ff */
[----:B------:R-:W-:-:S02]  /*0420*/  FFMA.FTZ R9, R9, R0, R9 ;  /* 0x0000000009097223 */ /* 0x000fc40000010009 */
.L_x_5:
[----:B------:R-:W-:Y:S05]  /*0430*/  BSYNC B0 ;  /* 0x0000000000007941 */ /* 0x000fea0003800000 */
.L_x_3:
[----:B------:R-:W-:Y:S01]  /*0440*/  FADD.FTZ R12, |R6|, -RZ ;  /* 0x800000ff060c7221 */ /* 0x000fe20000010200 */
[----:B------:R-:W-:Y:S04]  /*0450*/  BSSY B0, `(.L_x_6) ;  /* 0x0000014000007945 */ /* 0x000fe80003800000 */
[----:B------:R-:W-:-:S13]  /*0460*/  FSETP.GE.AND P0, PT, R12, 0.60000002384185791016, PT ;  /* 0x3f19999a0c00780b */ /* 0x000fda0003f06000 */
[----:B------:R-:W-:Y:S05]  /*0470*/  @!P0 BRA `(.L_x_7) ;  /* 0x000000a000008947 */ /* 0x000fea0003800000 */
[C---:B------:R-:W-:Y:S01]  /*0480*/  FMUL R0, R12.reuse, 2.8853900432586669922 ;  /* 0x4038aa3b0c007820 */ /* 0x040fe20000400000 */
[----:B------:R-:W-:Y:S01]  /*0490*/  IMAD.MOV.U32 R11, RZ, RZ, 0x3f800000 ;  /* 0x3f800000ff0b7424 */ /* 0x000fe200078e00ff */
[----:B------:R-:W-:-:S04]  /*04a0*/  FSETP.GE.AND P0, PT, R12, 9.010913848876953125, PT ;  /* 0x41102cb40c00780b */ /* 0x000fc80003f06000 */
[----:B------:R-:W0:Y:S02]  /*04b0*/  MUFU.EX2 R0, R0 ;  /* 0x0000000000007308 */ /* 0x000e240000000800 */
[----:B0-----:R-:W-:-:S06]  /*04c0*/  FADD R10, R0, 1 ;  /* 0x3f800000000a7421 */ /* 0x001fcc0000000000 */
[----:B------:R-:W0:Y:S02]  /*04d0*/  MUFU.RCP R10, R10 ;  /* 0x0000000a000a7308 */ /* 0x000e240000001000 */
[----:B0-----:R-:W-:-:S05]  /*04e0*/  FFMA.FTZ R11, R10, -2, R11 ;  /* 0xc00000000a0b7823 */ /* 0x001fca000001000b */
[----:B------:R-:W-:-:S04]  /*04f0*/  FSEL R11, R11, 1, !P0 ;  /* 0x3f8000000b0b7808 */ /* 0x000fc80004000000 */
[----:B------:R-:W-:Y:S01]  /*0500*/  LOP3.LUT R6, R11, 0x80000000, R6, 0xf8, !PT ;  /* 0x800000000b067812 */ /* 0x000fe200078ef806 */
[----:B------:R-:W-:Y:S05]  /*0510*/  BRA `(.L_x_8) ;  /* 0x0000007000007947 */ /* 0x000fea0003800000 */
.L_x_7:
[----:B------:R-:W-:Y:S01]  /*0520*/  MOV R0, 0x3c80f082 ;  /* 0x3c80f08200007802 */ /* 0x000fe20000000f00 */
[----:B------:R-:W-:-:S04]  /*0530*/  FMUL R11, R6, R6 ;  /* 0x00000006060b7220 */ /* 0x000fc80000400000 */
[----:B------:R-:W-:-:S04]  /*0540*/  FFMA.FTZ R0, R11, R0, -0.052303962409496307373 ;  /* 0xbd563cae0b007423 */ /* 0x000fc80000010000 */
[----:B------:R-:W-:-:S04]  /*0550*/  FFMA.FTZ R0, R11, R0, 0.1331529766321182251 ;  /* 0x3e0859410b007423 */ /* 0x000fc80000010000 */
[----:B------:R-:W-:-:S04]  /*0560*/  FFMA.FTZ R0, R11, R0, -0.33332768082618713379 ;  /* 0xbeaaa9ed0b007423 */ /* 0x000fc80000010000 */
[----:B------:R-:W-:-:S04]  /*0570*/  FFMA.FTZ R11, R11, R0, RZ ;  /* 0x000000000b0b7223 */ /* 0x000fc800000100ff */
[----:B------:R-:W-:-:S02]  /*0580*/  FFMA.FTZ R6, R6, R11, R6 ;  /* 0x0000000b06067223 */ /* 0x000fc40000010006 */
.L_x_8:
[----:B------:R-:W-:Y:S05]  /*0590*/  BSYNC B0 ;  /* 0x0000000000007941 */ /* 0x000fea0003800000 */
.L_x_6:
[----:B------:R-:W-:Y:S01]  /*05a0*/  FADD.FTZ R14, |R8|, -RZ ;  /* 0x800000ff080e7221 */ /* 0x000fe20000010200 */
[----:B------:R-:W-:Y:S01]  /*05b0*/  BSSY B0, `(.L_x_9) ;  /* 0x0000015000007945 */ /* 0x000fe20003800000 */
[----:B------:R-:W-:-:S03]  /*05c0*/  SHF.R.S32.HI R11, RZ, 0x1f, R2 ;  /* 0x0000001fff0b7819 */ /* 0x000fc60000011402 */
        /* <DEDUP_REMOVED lines=12> */
.L_x_10:
[----:B------:R-:W-:Y:S01]  /*0690*/  MOV R0, 0x3c80f082 ;  /* 0x3c80f08200007802 */ /* 0x000fe20000000f00 */
[----:B------:R-:W-:-:S04]  /*06a0*/  FMUL R13, R8, R8 ;  /* 0x00000008080d7220 */ /* 0x000fc80000400000 */
[----:B------:R-:W-:-:S04]  /*06b0*/  FFMA.FTZ R0, R13, R0, -0.052303962409496307373 ;  /* 0xbd563cae0d007423 */ /* 0x000fc80000010000 */
[----:B------:R-:W-:-:S04]  /*06c0*/  FFMA.FTZ R0, R13, R0, 0.1331529766321182251 ;  /* 0x3e0859410d007423 */ /* 0x000fc80000010000 */
[----:B------:R-:W-:-:S04]  /*06d0*/  FFMA.FTZ R0, R13, R0, -0.33332768082618713379 ;  /* 0xbeaaa9ed0d007423 */ /* 0x000fc80000010000 */
[----:B------:R-:W-:-:S04]  /*06e0*/  FFMA.FTZ R13, R13, R0, RZ ;  /* 0x000000000d0d7223 */ /* 0x000fc800000100ff */
[----:B------:R-:W-:-:S02]  /*06f0*/  FFMA.FTZ R8, R8, R13, R8 ;  /* 0x0000000d08087223 */ /* 0x000fc40000010008 */
.L_x_11:
[----:B------:R-:W-:Y:S05]  /*0700*/  BSYNC B0 ;  /* 0x0000000000007941 */ /* 0x000fea0003800000 */
.L_x_9:
[----:B------:R-:W-:-:S04]  /*0710*/  SHF.R.S32.HI R13, RZ, 0x1f, R4 ;  /* 0x0000001fff0d7819 */ /* 0x000fc80000011404 */
[----:B------:R-:W-:-:S04]  /*0720*/  LEA.HI R13, R13, R4, RZ, 0x9 ;  /* 0x000000040d0d7211 */ /* 0x000fc800078f48ff */
[----:B------:R-:W-:-:S04]  /*0730*/  LOP3.LUT R13, R13, 0xfffffe00, RZ, 0xc0, !PT ;  /* 0xfffffe000d0d7812 */ /* 0x000fc800078ec0ff */
[----:B------:R-:W-:Y:S02]  /*0740*/  IADD3 R4, -R13, R4, RZ ;  /* 0x000000040d047210 */ /* 0x000fe40007ffe1ff */
[C---:B------:R-:W-:Y:S02]  /*0750*/  LOP3.LUT R13, R5.reuse, 0x1, RZ, 0xfc, !PT ;  /* 0x00000001050d7812 */ /* 0x040fe400078efcff */
[-C--:B------:R-:W-:Y:S02]  /*0760*/  ISETP.GT.AND P0, PT, R5, R4.reuse, PT ;  /* 0x000000040500720c */ /* 0x080fe40003f04270 */
[----:B------:R-:W-:Y:S02]  /*0770*/  ISETP.GT.AND P1, PT, R13, R4, PT ;  /* 0x000000040d00720c */ /* 0x000fe40003f24270 */
[----:B------:R-:W-:Y:S02]  /*0780*/  FSEL R10, RZ, -INF , !P0 ;  /* 0xff800000ff0a7808 */ /* 0x000fe40004000000 */
[----:B------:R-:W-:-:S03]  /*0790*/  FSEL R12, RZ, -INF , !P1 ;  /* 0xff800000ff0c7808 */ /* 0x000fc60004800000 */
[----:B------:R-:W-:Y:S01]  /*07a0*/  FFMA R10, R7, 50, R10 ;  /* 0x42480000070a7823 */ /* 0x000fe2000000000a */
[----:B------:R-:W-:Y:S01]  /*07b0*/  LOP3.LUT R7, R5, 0x2, RZ, 0xfc, !PT ;  /* 0x0000000205077812 */ /* 0x000fe200078efcff */
[----:B------:R-:W-:Y:S01]  /*07c0*/  FFMA R13, R9, 50, R12 ;  /* 0x42480000090d7823 */ /* 0x000fe2000000000c */
[----:B------:R-:W-:Y:S02]  /*07d0*/  LOP3.LUT R5, R5, 0x3, RZ, 0xfc, !PT ;  /* 0x0000000305057812 */ /* 0x000fe400078efcff */
[C---:B------:R-:W-:Y:S02]  /*07e0*/  FSETP.NAN.AND P1, PT, R10.reuse, R10, PT ;  /* 0x0000000a0a00720b */ /* 0x040fe40003f28000 */
[----:B------:R-:W-:-:S04]  /*07f0*/  FSETP.GT.AND P0, PT, R10, R13, PT ;  /* 0x0000000d0a00720b */ /* 0x000fc80003f04000 */
[C---:B------:R-:W-:Y:S02]  /*0800*/  FSEL R9, R10.reuse, R13, P0 ;  /* 0x0000000d0a097208 */ /* 0x040fe40000000000 */
[-C--:B------:R-:W-:Y:S02]  /*0810*/  ISETP.GT.AND P0, PT, R7, R4.reuse, PT ;  /* 0x000000040700720c */ /* 0x080fe40003f04270 */
[----:B------:R-:W-:Y:S02]  /*0820*/  FSEL R9, R10, R9, P1 ;  /* 0x000000090a097208 */ /* 0x000fe40000800000 */
[----:B------:R-:W-:Y:S02]  /*0830*/  FSEL R7, RZ, -INF , !P0 ;  /* 0xff800000ff077808 */ /* 0x000fe40004000000 */
[----:B------:R-:W-:Y:S02]  /*0840*/  FSETP.NAN.AND P2, PT, R9, R9, PT ;  /* 0x000000090900720b */ /* 0x000fe40003f48000 */
[----:B------:R-:W-:Y:S01]  /*0850*/  ISETP.GT.AND P0, PT, R5, R4, PT ;  /* 0x000000040500720c */ /* 0x000fe20003f04270 */
[----:B------:R-:W-:-:S03]  /*0860*/  FFMA R12, R6, 50, R7 ;  /* 0x42480000060c7823 */ /* 0x000fc60000000007 */
[----:B------:R-:W-:Y:S02]  /*0870*/  FSEL R5, RZ, -INF , !P0 ;  /* 0xff800000ff057808 */ /* 0x000fe40004000000 */
[----:B------:R-:W-:-:S03]  /*0880*/  FSETP.GT.AND P1, PT, R9, R12, PT ;  /* 0x0000000c0900720b */ /* 0x000fc60003f24000 */
[----:B------:R-:W-:Y:S01]  /*0890*/  FFMA R14, R8, 50, R5 ;  /* 0x42480000080e7823 */ /* 0x000fe20000000005 */
[----:B------:R-:W-:Y:S02]  /*08a0*/  SHF.R.U32.HI R5, RZ, 0x3, R3 ;  /* 0x00000003ff057819 */ /* 0x000fe40000011603 */
[----:B------:R-:W-:-:S04]  /*08b0*/  @!P2 FSEL R9, R9, R12, P1 ;  /* 0x0000000c0909a208 */ /* 0x000fc80000800000 */
[C---:B------:R-:W-:Y:S02]  /*08c0*/  FSETP.NAN.AND P1, PT, R9.reuse, R9, PT ;  /* 0x000000090900720b */ /* 0x040fe40003f28000 */
[----:B------:R-:W-:-:S11]  /*08d0*/  FSETP.GT.AND P0, PT, R9, R14, PT ;  /* 0x0000000e0900720b */ /* 0x000fd60003f04000 */
[----:B------:R-:W-:-:S04]  /*08e0*/  @!P1 FSEL R9, R9, R14, P0 ;  /* 0x0000000e09099208 */ /* 0x000fc80000000000 */
[C---:B------:R-:W-:Y:S01]  /*08f0*/  FSETP.NAN.AND P1, PT, R9.reuse, R9, PT ;  /* 0x000000090900720b */ /* 0x040fe20003f28000 */
[----:B------:R-:W0:Y:S02]  /*0900*/  SHFL.BFLY PT, R4, R9, 0x10, 0x1f ;  /* 0x0e001f0009047f89 */ /* 0x000e2400000e0000 */
[----:B0-----:R-:W-:-:S13]  /*0910*/  FSETP.GT.AND P0, PT, R9, R4, PT ;  /* 0x000000040900720b */ /* 0x001fda0003f04000 */
        /* <DEDUP_REMOVED lines=12> */
[----:B------:R-:W-:Y:S02]  /*09e0*/  @!P0 FSEL R9, R9, R4, P1 ;  /* 0x0000000409098208 */ /* 0x000fe40000800000 */
[----:B------:R-:W-:Y:S02]  /*09f0*/  LOP3.LUT P1, RZ, R3, 0x1f, RZ, 0xc0, !PT ;  /* 0x0000001f03ff7812 */ /* 0x000fe4000782c0ff */
[C---:B------:R-:W-:Y:S01]  /*0a00*/  FSETP.NAN.AND P2, PT, R9.reuse, R9, PT ;  /* 0x000000090900720b */ /* 0x040fe20003f48000 */
[----:B------:R-:W0:Y:S02]  /*0a10*/  SHFL.BFLY PT, R4, R9, 0x1, 0x1f ;  /* 0x0c201f0009047f89 */ /* 0x000e2400000e0000 */
[----:B0-----:R-:W-:-:S13]  /*0a20*/  FSETP.GT.AND P0, PT, R9, R4, PT ;  /* 0x000000040900720b */ /* 0x001fda0003f04000 */
[----:B------:R-:W-:Y:S02]  /*0a30*/  @!P0 FSEL R9, R9, R4, P2 ;  /* 0x0000000409098208 */ /* 0x000fe40001000000 */
[----:B------:R-:W-:Y:S02]  /*0a40*/  ISETP.GE.AND P2, PT, R3, 0x4, PT ;  /* 0x000000040300780c */ /* 0x000fe40003f46270 */
[----:B------:R-:W-:-:S05]  /*0a50*/  LOP3.LUT R4, R5, 0xc, RZ, 0xc0, !PT ;  /* 0x0000000c05047812 */ /* 0x000fca00078ec0ff */
[----:B------:R-:W-:Y:S04]  /*0a60*/  @!P1 STS [R4], R9 ;  /* 0x0000000904009388 */ /* 0x000fe80000000800 */
[----:B------:R-:W-:Y:S06]  /*0a70*/  BAR.SYNC 0x0 ;  /* 0x0000000000007b1d */ /* 0x000fec0000000000 */
[----:B------:R-:W0:Y:S04]  /*0a80*/  @!P2 LDS R6, [R3.X4] ;  /* 0x000000000306a984 */ /* 0x000e280000004800 */
[----:B0-----:R-:W0:Y:S01]  /*0a90*/  SHFL.BFLY PT, R5, R6, 0x2, 0x1f ;  /* 0x0c401f0006057f89 */ /* 0x001e2200000e0000 */
[----:B------:R-:W-:-:S02]  /*0aa0*/  FSETP.NAN.AND P3, PT, R6, R6, PT ;  /* 0x000000060600720b */ /* 0x000fc40003f68000 */
[----:B0-----:R-:W-:-:S04]  /*0ab0*/  FSETP.GT.AND P0, PT, R6, R5, PT ;  /* 0x000000050600720b */ /* 0x001fc80003f04000 */
[C---:B------:R-:W-:Y:S02]  /*0ac0*/  FSEL R5, R6.reuse, R5, P0 ;  /* 0x0000000506057208 */ /* 0x040fe40000000000 */
[C---:B------:R-:W-:Y:S02]  /*0ad0*/  LOP3.LUT P0, RZ, R3.reuse, 0x3, RZ, 0xc0, !PT ;  /* 0x0000000303ff7812 */ /* 0x040fe4000780c0ff */
[----:B------:R-:W-:Y:S02]  /*0ae0*/  FSEL R8, R6, R5, P3 ;  /* 0x0000000506087208 */ /* 0x000fe40001800000 */
[----:B------:R-:W-:Y:S02]  /*0af0*/  ISETP.LT.AND P0, PT, R3, 0x4, !P0 ;  /* 0x000000040300780c */ /* 0x000fe40004701270 */
[C---:B------:R-:W-:Y:S01]  /*0b00*/  FSETP.NAN.AND P4, PT, R8.reuse, R8, PT ;  /* 0x000000080800720b */ /* 0x040fe20003f88000 */
[----:B------:R-:W0:Y:S02]  /*0b10*/  SHFL.BFLY PT, R5, R8, 0x1, 0x1f ;  /* 0x0c201f0008057f89 */ /* 0x000e2400000e0000 */
[----:B0-----:R-:W-:-:S13]  /*0b20*/  FSETP.GT.AND P3, PT, R8, R5, PT ;  /* 0x000000050800720b */ /* 0x001fda0003f64000 */
[----:B------:R-:W-:-:S05]  /*0b30*/  @!P3 FSEL R8, R8, R5, P4 ;  /* 0x000000050808b208 */ /* 0x000fca0002000000 */
[----:B------:R-:W-:Y:S04]  /*0b40*/  @P0 STS [R3.X4], R8 ;  /* 0x0000000803000388 */ /* 0x000fe80000004800 */
[----:B------:R-:W-:Y:S06]  /*0b50*/  BAR.SYNC 0x0 ;  /* 0x0000000000007b1d */ /* 0x000fec0000000000 */
[----:B------:R-:W0:Y:S02]  /*0b60*/  LDS R5, [RZ] ;  /* 0x00000000ff057984 */ /* 0x000e240000000800 */
[----:B0-----:R-:W-:-:S04]  /*0b70*/  FADD R5, RZ, R5 ;  /* 0x00000005ff057221 */ /* 0x001fc80000000000 */
[--C-:B------:R-:W-:Y:S01]  /*0b80*/  FADD R6, R10, -R5.reuse ;  /* 0x800000050a067221 */ /* 0x100fe20000000000 */
[----:B------:R-:W-:-:S03]  /*0b90*/  FADD R7, R12, -R5 ;  /* 0x800000050c077221 */ /* 0x000fc60000000000 */
[----:B------:R-:W-:Y:S01]  /*0ba0*/  FMUL R9, R6, 1.4426950216293334961 ;  /* 0x3fb8aa3b06097820 */ /* 0x000fe20000400000 */
[--C-:B------:R-:W-:Y:S01]  /*0bb0*/  FADD R6, R13, -R5.reuse ;  /* 0x800000050d067221 */ /* 0x100fe20000000000 */
[----:B------:R-:W-:Y:S01]  /*0bc0*/  FADD R5, R14, -R5 ;  /* 0x800000050e057221 */ /* 0x000fe20000000000 */
[----:B------:R-:W-:Y:S02]  /*0bd0*/  FMUL R7, R7, 1.4426950216293334961 ;  /* 0x3fb8aa3b07077820 */ /* 0x000fe40000400000 */
[----:B------:R-:W-:Y:S01]  /*0be0*/  FMUL R6, R6, 1.4426950216293334961 ;  /* 0x3fb8aa3b06067820 */ /* 0x000fe20000400000 */
[----:B------:R-:W-:Y:S06]  /*0bf0*/  BAR.SYNC 0x0 ;  /* 0x0000000000007b1d */ /* 0x000fec0000000000 */
[----:B------:R-:W-:Y:S01]  /*0c00*/  FSETP.GEU.AND P3, PT, R9, -126, PT ;  /* 0xc2fc00000900780b */ /* 0x000fe20003f6e000 */
[----:B------:R-:W-:Y:S01]  /*0c10*/  FMUL R12, R5, 1.4426950216293334961 ;  /* 0x3fb8aa3b050c7820 */ /* 0x000fe20000400000 */
[----:B------:R-:W-:-:S02]  /*0c20*/  FSETP.GEU.AND P4, PT, R6, -126, PT ;  /* 0xc2fc00000600780b */ /* 0x000fc40003f8e000 */
[----:B------:R-:W-:Y:S02]  /*0c30*/  FSETP.GEU.AND P5, PT, R7, -126, PT ;  /* 0xc2fc00000700780b */ /* 0x000fe40003fae000 */
[----:B------:R-:W-:-:S07]  /*0c40*/  FSETP.GEU.AND P6, PT, R12, -126, PT ;  /* 0xc2fc00000c00780b */ /* 0x000fce0003fce000 */
[----:B------:R-:W-:Y:S02]  /*0c50*/  @!P3 FMUL R9, R9, 0.5 ;  /* 0x3f0000000909b820 */ /* 0x000fe40000400000 */
[----:B------:R-:W-:Y:S02]  /*0c60*/  @!P4 FMUL R6, R6, 0.5 ;  /* 0x3f0000000606c820 */ /* 0x000fe40000400000 */
[----:B------:R-:W0:Y:S01]  /*0c70*/  MUFU.EX2 R5, R9 ;  /* 0x0000000900057308 */ /* 0x000e220000000800 */
[----:B------:R-:W-:Y:S01]  /*0c80*/  @!P5 FMUL R7, R7, 0.5 ;  /* 0x3f0000000707d820 */ /* 0x000fe20000400000 */
[----:B------:R-:W-:-:S06]  /*0c90*/  @!P6 FMUL R12, R12, 0.5 ;  /* 0x3f0000000c0ce820 */ /* 0x000fcc0000400000 */
[----:B------:R-:W1:Y:S08]  /*0ca0*/  MUFU.EX2 R8, R6 ;  /* 0x0000000600087308 */ /* 0x000e700000000800 */
[----:B------:R-:W2:Y:S01]  /*0cb0*/  MUFU.EX2 R10, R7 ;  /* 0x00000007000a7308 */ /* 0x000ea20000000800 */
[----:B0-----:R-:W-:-:S07]  /*0cc0*/  @!P3 FMUL R5, R5, R5 ;  /* 0x000000050505b220 */ /* 0x001fce0000400000 */
[----:B------:R-:W0:Y:S01]  /*0cd0*/  MUFU.EX2 R13, R12 ;  /* 0x0000000c000d7308 */ /* 0x000e220000000800 */
[----:B-1----:R-:W-:-:S04]  /*0ce0*/  @!P4 FMUL R8, R8, R8 ;  /* 0x000000080808c220 */ /* 0x002fc80000400000 */
[----:B------:R-:W-:Y:S01]  /*0cf0*/  FADD R9, R5, R8 ;  /* 0x0000000805097221 */ /* 0x000fe20000000000 */
[----:B--2---:R-:W-:-:S04]  /*0d00*/  @!P5 FMUL R10, R10, R10 ;  /* 0x0000000a0a0ad220 */ /* 0x004fc80000400000 */
[----:B------:R-:W-:Y:S01]  /*0d10*/  FADD R14, R10, R9 ;  /* 0x000000090a0e7221 */ /* 0x000fe20000000000 */
[----:B0-----:R-:W-:-:S04]  /*0d20*/  @!P6 FMUL R13, R13, R13 ;  /* 0x0000000d0d0de220 */ /* 0x001fc80000400000 */
[----:B------:R-:W-:-:S05]  /*0d30*/  FADD R14, R13, R14 ;  /* 0x0000000e0d0e7221 */ /* 0x000fca0000000000 */
[----:B------:R-:W0:Y:S02]  /*0d40*/  SHFL.BFLY PT, R9, R14, 0x10, 0x1f ;  /* 0x0e001f000e097f89 */ /* 0x000e2400000e0000 */
[----:B0-----:R-:W-:-:S05]  /*0d50*/  FADD R9, R14, R9 ;  /* 0x000000090e097221 */ /* 0x001fca0000000000 */
        /* <DEDUP_REMOVED lines=8> */
[----:B------:R-:W-:Y:S04]  /*0de0*/  @!P1 STS [R4], R15 ;  /* 0x0000000f04009388 */ /* 0x000fe80000000800 */
[----:B------:R-:W-:Y:S06]  /*0df0*/  BAR.SYNC 0x0 ;  /* 0x0000000000007b1d */ /* 0x000fec0000000000 */
[----:B------:R-:W0:Y:S01]  /*0e00*/  @!P2 LDS R0, [R3.X4] ;  /* 0x000000000300a984 */ /* 0x000e220000004800 */
[----:B------:R-:W-:-:S03]  /*0e10*/  LEA R4, P2, R2, c[0x0][0x168], 0x1 ;  /* 0x00005a0002047a11 */ /* 0x000fc600078408ff */
[----:B0-----:R-:W0:Y:S02]  /*0e20*/  SHFL.BFLY PT, R9, R0, 0x2, 0x1f ;  /* 0x0c401f0000097f89 */ /* 0x001e2400000e0000 */
[----:B0-----:R-:W-:-:S05]  /*0e30*/  FADD R9, R0, R9 ;  /* 0x0000000900097221 */ /* 0x001fca0000000000 */
[----:B------:R-:W0:Y:S02]  /*0e40*/  SHFL.BFLY PT, R6, R9, 0x1, 0x1f ;  /* 0x0c201f0009067f89 */ /* 0x000e2400000e0000 */
[----:B0-----:R-:W-:-:S05]  /*0e50*/  FADD R6, R9, R6 ;  /* 0x0000000609067221 */ /* 0x001fca0000000000 */
[----:B------:R-:W-:Y:S04]  /*0e60*/  @P0 STS [R3.X4], R6 ;  /* 0x0000000603000388 */ /* 0x000fe80000004800 */
[----:B------:R-:W-:Y:S06]  /*0e70*/  BAR.SYNC 0x0 ;  /* 0x0000000000007b1d */ /* 0x000fec0000000000 */
[----:B------:R-:W0:Y:S02]  /*0e80*/  LDS R7, [RZ] ;  /* 0x00000000ff077984 */ /* 0x000e240000000800 */
[----:B0-----:R-:W-:-:S05]  /*0e90*/  FADD R7, RZ, R7 ;  /* 0x00000007ff077221 */ /* 0x001fca0000000000 */
[C---:B------:R-:W-:Y:S02]  /*0ea0*/  FSETP.GT.AND P0, PT, |R7|.reuse, 8.50705917302346158658e+37, PT ;  /* 0x7e8000000700780b */ /* 0x040fe40003f04200 */
[----:B------:R-:W-:-:S11]  /*0eb0*/  FSETP.GEU.AND P1, PT, |R7|, 1.175494350822287508e-38, PT ;  /* 0x008000000700780b */ /* 0x000fd60003f2e200 */
[----:B------:R-:W-:Y:S01]  /*0ec0*/  @P0 FMUL R7, R7, 0.25 ;  /* 0x3e80000007070820 */ /* 0x000fe20000400000 */
[----:B------:R-:W-:Y:S01]  /*0ed0*/  @P0 FMUL R5, R5, 0.25 ;  /* 0x3e80000005050820 */ /* 0x000fe20000400000 */
[----:B------:R-:W-:Y:S01]  /*0ee0*/  @P0 FMUL R8, R8, 0.25 ;  /* 0x3e80000008080820 */ /* 0x000fe20000400000 */
[----:B------:R-:W-:Y:S01]  /*0ef0*/  @P0 FMUL R10, R10, 0.25 ;  /* 0x3e8000000a0a0820 */ /* 0x000fe20000400000 */
[----:B------:R-:W-:Y:S01]  /*0f00*/  @!P1 FMUL R7, R7, 16777216 ;  /* 0x4b80000007079820 */ /* 0x000fe20000400000 */
[----:B------:R-:W-:Y:S01]  /*0f10*/  @P0 FMUL R13, R13, 0.25 ;  /* 0x3e8000000d0d0820 */ /* 0x000fe20000400000 */
[----:B------:R-:W-:Y:S01]  /*0f20*/  @!P1 FMUL R5, R5, 16777216 ;  /* 0x4b80000005059820 */ /* 0x000fe20000400000 */
[----:B------:R-:W-:Y:S01]  /*0f30*/  @!P1 FMUL R8, R8, 16777216 ;  /* 0x4b80000008089820 */ /* 0x000fe20000400000 */
[----:B------:R-:W-:Y:S01]  /*0f40*/  @!P1 FMUL R10, R10, 16777216 ;  /* 0x4b8000000a0a9820 */ /* 0x000fe20000400000 */
[----:B------:R-:W-:Y:S01]  /*0f50*/  @!P1 FMUL R13, R13, 16777216 ;  /* 0x4b8000000d0d9820 */ /* 0x000fe20000400000 */
[----:B------:R-:W0:Y:S02]  /*0f60*/  MUFU.RCP R7, R7 ;  /* 0x0000000700077308 */ /* 0x000e240000001000 */
[C---:B0-----:R-:W-:Y:S01]  /*0f70*/  FMUL R0, R7.reuse, R5 ;  /* 0x0000000507007220 */ /* 0x041fe20000400000 */
[C---:B------:R-:W-:Y:S01]  /*0f80*/  FMUL R3, R7.reuse, R8 ;  /* 0x0000000807037220 */ /* 0x040fe20000400000 */
[C---:B------:R-:W-:Y:S01]  /*0f90*/  FMUL R10, R7.reuse, R10 ;  /* 0x0000000a070a7220 */ /* 0x040fe20000400000 */
[----:B------:R-:W-:Y:S01]  /*0fa0*/  FMUL R7, R7, R13 ;  /* 0x0000000d07077220 */ /* 0x000fe20000400000 */
[----:B------:R-:W-:-:S02]  /*0fb0*/  LEA.HI.X R5, R2, c[0x0][0x16c], R11, 0x1, P2 ;  /* 0x00005b0002057a11 */ /* 0x000fc400010f0c0b */
[----:B------:R-:W-:Y:S02]  /*0fc0*/  F2FP.BF16.F32.PACK_AB R6, R3, R0 ;  /* 0x000000000306723e */ /* 0x000fe400000010ff */
[----:B------:R-:W-:-:S05]  /*0fd0*/  F2FP.BF16.F32.PACK_AB R7, R7, R10 ;  /* 0x0000000a0707723e */ /* 0x000fca00000010ff */
[----:B------:R-:W-:Y:S01]  /*0fe0*/  STG.E.64 [R4.64], R6 ;  /* 0x0000000604007986 */ /* 0x000fe2000c101b04 */
[----:B------:R-:W-:Y:S05]  /*0ff0*/  EXIT ;  /* 0x000000000000794d */ /* 0x000fea0003800000 */
.L_x_12:
[----:B------:R-:W-:-:S00]  /*1000*/  BRA `(.L_x_12) ;  /* 0xfffffff000007947 */ /* 0x000fc0000383ffff */
[----:B------:R-:W-:-:S00]  /*1010*/  NOP ;  /* 0x0000000000007918 */ /* 0x000fc00000000000 */
        /* <DEDUP_REMOVED lines=14> */
.L_x_13:


//--------------------- .nv.global.init           --------------------------
	.section	.nv.global.init,"aw",@progbits
.nv.global.init:
	.type		_$_str,@object
	.size		_$_str,(.L_0 - _$_str)
_$_str:
        /*0000*/ 	.byte	0x5f, 0x5f, 0x43, 0x55, 0x44, 0x41, 0x5f, 0x46, 0x54, 0x5a, 0x00
.L_0:


//--------------------- .nv.shared.triton__0d1d2de3de --------------------------
	.section	.nv.shared.triton__0d1d2de3de,"aw",@nobits
	.align	16
